//
// Generated by NVIDIA NVVM Compiler
//
// Compiler Build ID: CL-36424714
// Cuda compilation tools, release 13.0, V13.0.88
// Based on NVVM 20.0.0
//

.version 9.0
.target sm_100
.address_size 64

	// .globl	_Z12matMulKernelPfS_S_iii

.visible .entry _Z12matMulKernelPfS_S_iii(
	.param .u64 .ptr .align 1 _Z12matMulKernelPfS_S_iii_param_0,
	.param .u64 .ptr .align 1 _Z12matMulKernelPfS_S_iii_param_1,
	.param .u64 .ptr .align 1 _Z12matMulKernelPfS_S_iii_param_2,
	.param .u32 _Z12matMulKernelPfS_S_iii_param_3,
	.param .u32 _Z12matMulKernelPfS_S_iii_param_4,
	.param .u32 _Z12matMulKernelPfS_S_iii_param_5
)
{
	.reg .pred 	%p<10>;
	.reg .b32 	%r<79>;
	.reg .b32 	%f<65>;
	.reg .b64 	%rd<40>;

	ld.param.u64 	%rd5, [_Z12matMulKernelPfS_S_iii_param_0];
	ld.param.u64 	%rd6, [_Z12matMulKernelPfS_S_iii_param_1];
	ld.param.u64 	%rd4, [_Z12matMulKernelPfS_S_iii_param_2];
	ld.param.u32 	%r32, [_Z12matMulKernelPfS_S_iii_param_3];
	ld.param.u32 	%r33, [_Z12matMulKernelPfS_S_iii_param_4];
	ld.param.u32 	%r34, [_Z12matMulKernelPfS_S_iii_param_5];
	cvta.to.global.u64 	%rd1, %rd6;
	cvta.to.global.u64 	%rd2, %rd5;
	mov.u32 	%r35, %ctaid.x;
	shl.b32 	%r36, %r35, 5;
	mov.u32 	%r37, %tid.x;
	add.s32 	%r1, %r36, %r37;
	mov.u32 	%r38, %ctaid.y;
	shl.b32 	%r39, %r38, 5;
	mov.u32 	%r40, %tid.y;
	add.s32 	%r2, %r39, %r40;
	setp.lt.s32 	%p1, %r33, 1;
	mov.f32 	%f64, 0f00000000;
	@%p1 bra 	$L__BB0_13;
	mul.lo.s32 	%r3, %r32, %r1;
	and.b32  	%r4, %r33, 7;
	setp.lt.u32 	%p2, %r33, 8;
	mov.b32 	%r73, 0;
	mov.u32 	%r78, %r73;
	@%p2 bra 	$L__BB0_4;
	and.b32  	%r73, %r33, 2147483640;
	neg.s32 	%r67, %r73;
	shl.b32 	%r7, %r34, 3;
	add.s64 	%rd3, %rd2, 16;
	mov.b32 	%r78, 0;
	mul.wide.s32 	%rd11, %r34, 4;
	mov.u32 	%r65, %r3;
	mov.u32 	%r66, %r2;
$L__BB0_3:
	.pragma "nounroll";
	mul.wide.s32 	%rd7, %r65, 4;
	add.s64 	%rd8, %rd3, %rd7;
	ld.global.f32 	%f4, [%rd8+-16];
	mul.wide.s32 	%rd9, %r66, 4;
	add.s64 	%rd10, %rd1, %rd9;
	ld.global.f32 	%f5, [%rd10];
	cvt.rn.f32.s32 	%f6, %r78;
	fma.rn.f32 	%f7, %f4, %f5, %f6;
	cvt.rzi.s32.f32 	%r44, %f7;
	ld.global.f32 	%f8, [%rd8+-12];
	add.s64 	%rd12, %rd10, %rd11;
	ld.global.f32 	%f9, [%rd12];
	cvt.rn.f32.s32 	%f10, %r44;
	fma.rn.f32 	%f11, %f8, %f9, %f10;
	cvt.rzi.s32.f32 	%r45, %f11;
	ld.global.f32 	%f12, [%rd8+-8];
	add.s64 	%rd13, %rd12, %rd11;
	ld.global.f32 	%f13, [%rd13];
	cvt.rn.f32.s32 	%f14, %r45;
	fma.rn.f32 	%f15, %f12, %f13, %f14;
	cvt.rzi.s32.f32 	%r46, %f15;
	ld.global.f32 	%f16, [%rd8+-4];
	add.s64 	%rd14, %rd13, %rd11;
	ld.global.f32 	%f17, [%rd14];
	cvt.rn.f32.s32 	%f18, %r46;
	fma.rn.f32 	%f19, %f16, %f17, %f18;
	cvt.rzi.s32.f32 	%r47, %f19;
	ld.global.f32 	%f20, [%rd8];
	add.s64 	%rd15, %rd14, %rd11;
	ld.global.f32 	%f21, [%rd15];
	cvt.rn.f32.s32 	%f22, %r47;
	fma.rn.f32 	%f23, %f20, %f21, %f22;
	cvt.rzi.s32.f32 	%r48, %f23;
	ld.global.f32 	%f24, [%rd8+4];
	add.s64 	%rd16, %rd15, %rd11;
	ld.global.f32 	%f25, [%rd16];
	cvt.rn.f32.s32 	%f26, %r48;
	fma.rn.f32 	%f27, %f24, %f25, %f26;
	cvt.rzi.s32.f32 	%r49, %f27;
	ld.global.f32 	%f28, [%rd8+8];
	add.s64 	%rd17, %rd16, %rd11;
	ld.global.f32 	%f29, [%rd17];
	cvt.rn.f32.s32 	%f30, %r49;
	fma.rn.f32 	%f31, %f28, %f29, %f30;
	cvt.rzi.s32.f32 	%r50, %f31;
	ld.global.f32 	%f32, [%rd8+12];
	add.s64 	%rd18, %rd17, %rd11;
	ld.global.f32 	%f33, [%rd18];
	cvt.rn.f32.s32 	%f34, %r50;
	fma.rn.f32 	%f35, %f32, %f33, %f34;
	cvt.rzi.s32.f32 	%r78, %f35;
	add.s32 	%r67, %r67, 8;
	add.s32 	%r66, %r66, %r7;
	add.s32 	%r65, %r65, 8;
	setp.ne.s32 	%p3, %r67, 0;
	@%p3 bra 	$L__BB0_3;
$L__BB0_4:
	setp.eq.s32 	%p4, %r4, 0;
	@%p4 bra 	$L__BB0_12;
	and.b32  	%r19, %r33, 3;
	setp.lt.u32 	%p5, %r4, 4;
	@%p5 bra 	$L__BB0_7;
	add.s32 	%r52, %r73, %r3;
	mul.wide.s32 	%rd19, %r52, 4;
	add.s64 	%rd20, %rd2, %rd19;
	ld.global.f32 	%f36, [%rd20];
	mad.lo.s32 	%r53, %r73, %r34, %r2;
	mul.wide.s32 	%rd21, %r53, 4;
	add.s64 	%rd22, %rd1, %rd21;
	ld.global.f32 	%f37, [%rd22];
	cvt.rn.f32.s32 	%f38, %r78;
	fma.rn.f32 	%f39, %f36, %f37, %f38;
	cvt.rzi.s32.f32 	%r54, %f39;
	ld.global.f32 	%f40, [%rd20+4];
	mul.wide.s32 	%rd23, %r34, 4;
	add.s64 	%rd24, %rd22, %rd23;
	ld.global.f32 	%f41, [%rd24];
	cvt.rn.f32.s32 	%f42, %r54;
	fma.rn.f32 	%f43, %f40, %f41, %f42;
	cvt.rzi.s32.f32 	%r55, %f43;
	ld.global.f32 	%f44, [%rd20+8];
	add.s64 	%rd25, %rd24, %rd23;
	ld.global.f32 	%f45, [%rd25];
	cvt.rn.f32.s32 	%f46, %r55;
	fma.rn.f32 	%f47, %f44, %f45, %f46;
	cvt.rzi.s32.f32 	%r56, %f47;
	ld.global.f32 	%f48, [%rd20+12];
	add.s64 	%rd26, %rd25, %rd23;
	ld.global.f32 	%f49, [%rd26];
	cvt.rn.f32.s32 	%f50, %r56;
	fma.rn.f32 	%f51, %f48, %f49, %f50;
	cvt.rzi.s32.f32 	%r78, %f51;
	add.s32 	%r73, %r73, 4;
$L__BB0_7:
	setp.eq.s32 	%p6, %r19, 0;
	@%p6 bra 	$L__BB0_12;
	setp.eq.s32 	%p7, %r19, 1;
	@%p7 bra 	$L__BB0_10;
	add.s32 	%r58, %r73, %r3;
	mul.wide.s32 	%rd27, %r58, 4;
	add.s64 	%rd28, %rd2, %rd27;
	ld.global.f32 	%f52, [%rd28];
	mad.lo.s32 	%r59, %r73, %r34, %r2;
	mul.wide.s32 	%rd29, %r59, 4;
	add.s64 	%rd30, %rd1, %rd29;
	ld.global.f32 	%f53, [%rd30];
	cvt.rn.f32.s32 	%f54, %r78;
	fma.rn.f32 	%f55, %f52, %f53, %f54;
	cvt.rzi.s32.f32 	%r60, %f55;
	ld.global.f32 	%f56, [%rd28+4];
	mul.wide.s32 	%rd31, %r34, 4;
	add.s64 	%rd32, %rd30, %rd31;
	ld.global.f32 	%f57, [%rd32];
	cvt.rn.f32.s32 	%f58, %r60;
	fma.rn.f32 	%f59, %f56, %f57, %f58;
	cvt.rzi.s32.f32 	%r78, %f59;
	add.s32 	%r73, %r73, 2;
$L__BB0_10:
	and.b32  	%r61, %r33, 1;
	setp.eq.b32 	%p8, %r61, 1;
	not.pred 	%p9, %p8;
	@%p9 bra 	$L__BB0_12;
	add.s32 	%r62, %r73, %r3;
	mul.wide.s32 	%rd33, %r62, 4;
	add.s64 	%rd34, %rd2, %rd33;
	ld.global.f32 	%f60, [%rd34];
	mad.lo.s32 	%r63, %r73, %r34, %r2;
	mul.wide.s32 	%rd35, %r63, 4;
	add.s64 	%rd36, %rd1, %rd35;
	ld.global.f32 	%f61, [%rd36];
	cvt.rn.f32.s32 	%f62, %r78;
	fma.rn.f32 	%f63, %f60, %f61, %f62;
	cvt.rzi.s32.f32 	%r78, %f63;
$L__BB0_12:
	cvt.rn.f32.s32 	%f64, %r78;
$L__BB0_13:
	cvta.to.global.u64 	%rd37, %rd4;
	mad.lo.s32 	%r64, %r34, %r1, %r2;
	mul.wide.s32 	%rd38, %r64, 4;
	add.s64 	%rd39, %rd37, %rd38;
	st.global.f32 	[%rd39], %f64;
	ret;

}


// ===== COMPILED SASS (sm_100) =====

	.target	sm_100

	.elftype	@"ET_EXEC"


//--------------------- .note.nv.tkinfo           --------------------------
	.section	.note.nv.tkinfo,"",@"SHT_NOTE"
	.sectionflags	@"SHF_NOTE_NV_TKINFO"
	.tkinfo
        /*0018*/ 	.word	0x00000002
        /*0030*/ 	.string	""
        /*0030*/ 	.string	"ptxas"
        /*0030*/ 	.string	"Cuda compilation tools, release 13.0, V13.0.88"
        /*0030*/ 	.string	"Build cuda_13.0.r13.0/compiler.36424714_0"
        /*0030*/ 	.string	"-arch sm_100 -m 64 "



//--------------------- .note.nv.cuinfo           --------------------------
	.section	.note.nv.cuinfo,"",@"SHT_NOTE"
	.sectionflags	@"SHF_NOTE_NV_CUINFO"
        /*0018*/ 	.short	0x0002
        /*001a*/ 	.short	0x0064
        /*001c*/ 	.short	0x0082
	.zero		2


//--------------------- .nv.info                  --------------------------
	.section	.nv.info,"",@"SHT_CUDA_INFO"
	.align	4


	//----- nvinfo : EIATTR_REGCOUNT
	.align		4
        /*0000*/ 	.byte	0x04, 0x2f
        /*0002*/ 	.short	(.L_1 - .L_0)
	.align		4
.L_0:
        /*0004*/ 	.word	index@(_Z12matMulKernelPfS_S_iii)
        /*0008*/ 	.word	0x00000020


	//----- nvinfo : EIATTR_FRAME_SIZE
	.align		4
.L_1:
        /*000c*/ 	.byte	0x04, 0x11
        /*000e*/ 	.short	(.L_3 - .L_2)
	.align		4
.L_2:
        /*0010*/ 	.word	index@(_Z12matMulKernelPfS_S_iii)
        /*0014*/ 	.word	0x00000000


	//----- nvinfo : EIATTR_MIN_STACK_SIZE
	.align		4
.L_3:
        /*0018*/ 	.byte	0x04, 0x12
        /*001a*/ 	.short	(.L_5 - .L_4)
	.align		4
.L_4:
        /*001c*/ 	.word	index@(_Z12matMulKernelPfS_S_iii)
        /*0020*/ 	.word	0x00000000
.L_5:


//--------------------- .nv.compat                --------------------------
	.section	.nv.compat,"",@"SHT_CUDA_COMPAT_INFO"
	.align	4
        /*0000*/ 	.byte	0x02, 0x09, 0x00, 0x00, 0x02, 0x02, 0x01, 0x00, 0x02, 0x05, 0x05, 0x00, 0x03, 0x07, 0x01, 0x01
        /*0010*/ 	.byte	0x02, 0x03, 0x00, 0x00, 0x02, 0x06, 0x01, 0x00, 0x04, 0x0b, 0x08, 0x00, 0x09, 0x00, 0x00, 0x00
        /*0020*/ 	.byte	0x00, 0x00, 0x00, 0x00


//--------------------- .nv.info._Z12matMulKernelPfS_S_iii --------------------------
	.section	.nv.info._Z12matMulKernelPfS_S_iii,"",@"SHT_CUDA_INFO"
	.sectionflags	@""
	.align	4


	//----- nvinfo : EIATTR_CUDA_API_VERSION
	.align		4
        /*0000*/ 	.byte	0x04, 0x37
        /*0002*/ 	.short	(.L_7 - .L_6)
.L_6:
        /*0004*/ 	.word	0x00000082


	//----- nvinfo : EIATTR_KPARAM_INFO
	.align		4
.L_7:
        /*0008*/ 	.byte	0x04, 0x17
        /*000a*/ 	.short	(.L_9 - .L_8)
.L_8:
        /*000c*/ 	.word	0x00000000
        /*0010*/ 	.short	0x0005
        /*0012*/ 	.short	0x0020
        /*0014*/ 	.byte	0x00, 0xf0, 0x11, 0x00


	//----- nvinfo : EIATTR_KPARAM_INFO
	.align		4
.L_9:
        /*0018*/ 	.byte	0x04, 0x17
        /*001a*/ 	.short	(.L_11 - .L_10)
.L_10:
        /*001c*/ 	.word	0x00000000
        /*0020*/ 	.short	0x0004
        /*0022*/ 	.short	0x001c
        /*0024*/ 	.byte	0x00, 0xf0, 0x11, 0x00


	//----- nvinfo : EIATTR_KPARAM_INFO
	.align		4
.L_11:
        /*0028*/ 	.byte	0x04, 0x17
        /*002a*/ 	.short	(.L_13 - .L_12)
.L_12:
        /*002c*/ 	.word	0x00000000
        /*0030*/ 	.short	0x0003
        /*0032*/ 	.short	0x0018
        /*0034*/ 	.byte	0x00, 0xf0, 0x11, 0x00


	//----- nvinfo : EIATTR_KPARAM_INFO
	.align		4
.L_13:
        /*0038*/ 	.byte	0x04, 0x17
        /*003a*/ 	.short	(.L_15 - .L_14)
.L_14:
        /*003c*/ 	.word	0x00000000
        /*0040*/ 	.short	0x0002
        /*0042*/ 	.short	0x0010
        /*0044*/ 	.byte	0x00, 0xf5, 0x21, 0x00


	//----- nvinfo : EIATTR_KPARAM_INFO
	.align		4
.L_15:
        /*0048*/ 	.byte	0x04, 0x17
        /*004a*/ 	.short	(.L_17 - .L_16)
.L_16:
        /*004c*/ 	.word	0x00000000
        /*0050*/ 	.short	0x0001
        /*0052*/ 	.short	0x0008
        /*0054*/ 	.byte	0x00, 0xf5, 0x21, 0x00


	//----- nvinfo : EIATTR_KPARAM_INFO
	.align		4
.L_17:
        /*0058*/ 	.byte	0x04, 0x17
        /*005a*/ 	.short	(.L_19 - .L_18)
.L_18:
        /*005c*/ 	.word	0x00000000
        /*0060*/ 	.short	0x0000
        /*0062*/ 	.short	0x0000
        /*0064*/ 	.byte	0x00, 0xf5, 0x21, 0x00


	//----- nvinfo : EIATTR_SPARSE_MMA_MASK
	.align		4
.L_19:
        /*0068*/ 	.byte	0x03, 0x50
        /*006a*/ 	.short	0x0000


	//----- nvinfo : EIATTR_MAXREG_COUNT
	.align		4
        /*006c*/ 	.byte	0x03, 0x1b
        /*006e*/ 	.short	0x00ff


	//----- nvinfo : EIATTR_MERCURY_ISA_VERSION
	.align		4
        /*0070*/ 	.byte	0x03, 0x5f
        /*0072*/ 	.short	0x0101


	//----- nvinfo : EIATTR_VRC_CTA_INIT_COUNT
	.align		4
        /*0074*/ 	.byte	0x02, 0x4a
	.zero		1
	.zero		1


	//----- nvinfo : EIATTR_EXIT_INSTR_OFFSETS
	.align		4
        /*0078*/ 	.byte	0x04, 0x1c
        /*007a*/ 	.short	(.L_21 - .L_20)


	//   ....[0]....
.L_20:
        /*007c*/ 	.word	0x00000a30


	//----- nvinfo : EIATTR_CBANK_PARAM_SIZE
	.align		4
.L_21:
        /*0080*/ 	.byte	0x03, 0x19
        /*0082*/ 	.short	0x0024


	//----- nvinfo : EIATTR_PARAM_CBANK
	.align		4
        /*0084*/ 	.byte	0x04, 0x0a
        /*0086*/ 	.short	(.L_23 - .L_22)
	.align		4
.L_22:
        /*0088*/ 	.word	index@(.nv.constant0._Z12matMulKernelPfS_S_iii)
        /*008c*/ 	.short	0x0380
        /*008e*/ 	.short	0x0024


	//----- nvinfo : EIATTR_SW_WAR
	.align		4
.L_23:
        /*0090*/ 	.byte	0x04, 0x36
        /*0092*/ 	.short	(.L_25 - .L_24)
.L_24:
        /*0094*/ 	.word	0x00000008
.L_25:


//--------------------- .nv.callgraph             --------------------------
	.section	.nv.callgraph,"",@"SHT_CUDA_CALLGRAPH"
	.align	4
	.sectionentsize	8
	.align		4
        /*0000*/ 	.word	0x00000000
	.align		4
        /*0004*/ 	.word	0xffffffff
	.align		4
        /*0008*/ 	.word	0x00000000
	.align		4
        /*000c*/ 	.word	0xfffffffe
	.align		4
        /*0010*/ 	.word	0x00000000
	.align		4
        /*0014*/ 	.word	0xfffffffd
	.align		4
        /*0018*/ 	.word	0x00000000
	.align		4
        /*001c*/ 	.word	0xfffffffc


//--------------------- .text._Z12matMulKernelPfS_S_iii --------------------------
	.section	.text._Z12matMulKernelPfS_S_iii,"ax",@progbits
	.align	128
        .global         _Z12matMulKernelPfS_S_iii
        .type           _Z12matMulKernelPfS_S_iii,@function
        .size           _Z12matMulKernelPfS_S_iii,(.L_x_6 - _Z12matMulKernelPfS_S_iii)
        .other          _Z12matMulKernelPfS_S_iii,@"STO_CUDA_ENTRY STV_DEFAULT"
_Z12matMulKernelPfS_S_iii:
.text._Z12matMulKernelPfS_S_iii:
[----:B------:R-:W-:Y:S08]  /*0000*/  LDC R1, c[0x0][0x37c] ;  /* 0x0000df00ff017b82 */ /* 0x000ff00000000800 */
[----:B------:R-:W0:Y:S01]  /*0010*/  LDC R0, c[0x0][0x39c] ;  /* 0x0000e700ff007b82 */ /* 0x000e220000000800 */
[----:B------:R-:W1:Y:S01]  /*0020*/  S2R R2, SR_CTAID.X ;  /* 0x0000000000027919 */ /* 0x000e620000002500 */
[----:B------:R-:W2:Y:S01]  /*0030*/  LDCU.64 UR6, c[0x0][0x358] ;  /* 0x00006b00ff0677ac */ /* 0x000ea20008000a00 */
[----:B------:R-:W-:Y:S01]  /*0040*/  HFMA2 R7, -RZ, RZ, 0, 0 ;  /* 0x00000000ff077431 */ /* 0x000fe200000001ff */
[----:B------:R-:W1:Y:S01]  /*0050*/  S2R R3, SR_TID.X ;  /* 0x0000000000037919 */ /* 0x000e620000002100 */
[----:B------:R-:W3:Y:S01]  /*0060*/  S2R R4, SR_CTAID.Y ;  /* 0x0000000000047919 */ /* 0x000ee20000002600 */
[----:B------:R-:W3:Y:S01]  /*0070*/  S2R R5, SR_TID.Y ;  /* 0x0000000000057919 */ /* 0x000ee20000002200 */
[----:B0-----:R-:W-:-:S02]  /*0080*/  ISETP.GE.AND P0, PT, R0, 0x1, PT ;  /* 0x000000010000780c */ /* 0x001fc40003f06270 */
[----:B-1----:R-:W-:Y:S02]  /*0090*/  LEA R2, R2, R3, 0x5 ;  /* 0x0000000302027211 */ /* 0x002fe400078e28ff */
[----:B---3--:R-:W-:-:S09]  /*00a0*/  LEA R3, R4, R5, 0x5 ;  /* 0x0000000504037211 */ /* 0x008fd200078e28ff */
[----:B--2---:R-:W-:Y:S05]  /*00b0*/  @!P0 BRA `(.L_x_0) ;  /* 0x0000000800488947 */ /* 0x004fea0003800000 */
[----:B------:R-:W0:Y:S01]  /*00c0*/  LDCU UR4, c[0x0][0x398] ;  /* 0x00007300ff0477ac */ /* 0x000e220008000800 */
[C---:B------:R-:W-:Y:S02]  /*00d0*/  ISETP.GE.U32.AND P1, PT, R0.reuse, 0x8, PT ;  /* 0x000000080000780c */ /* 0x040fe40003f26070 */
[----:B------:R-:W-:Y:S02]  /*00e0*/  LOP3.LUT R4, R0, 0x7, RZ, 0xc0, !PT ;  /* 0x0000000700047812 */ /* 0x000fe400078ec0ff */
[----:B------:R-:W-:Y:S02]  /*00f0*/  MOV R6, RZ ;  /* 0x000000ff00067202 */ /* 0x000fe40000000f00 */
[----:B------:R-:W-:Y:S02]  /*0100*/  ISETP.NE.AND P0, PT, R4, RZ, PT ;  /* 0x000000ff0400720c */ /* 0x000fe40003f05270 */
[----:B------:R-:W-:Y:S01]  /*0110*/  MOV R20, RZ ;  /* 0x000000ff00147202 */ /* 0x000fe20000000f00 */
[----:B0-----:R-:W-:-:S04]  /*0120*/  IMAD R7, R2, UR4, RZ ;  /* 0x0000000402077c24 */ /* 0x001fc8000f8e02ff */
[----:B------:R-:W-:Y:S06]  /*0130*/  @!P1 BRA `(.L_x_1) ;  /* 0x0000000400089947 */ /* 0x000fec0003800000 */
[----:B------:R-:W0:Y:S01]  /*0140*/  LDCU.64 UR4, c[0x0][0x380] ;  /* 0x00007000ff0477ac */ /* 0x000e220008000a00 */
[----:B------:R-:W-:Y:S01]  /*0150*/  LOP3.LUT R6, R0, 0x7ffffff8, RZ, 0xc0, !PT ;  /* 0x7ffffff800067812 */ /* 0x000fe200078ec0ff */
[----:B------:R-:W-:Y:S01]  /*0160*/  IMAD.MOV.U32 R20, RZ, RZ, RZ ;  /* 0x000000ffff147224 */ /* 0x000fe200078e00ff */
[----:B------:R-:W-:Y:S02]  /*0170*/  MOV R9, R7 ;  /* 0x0000000700097202 */ /* 0x000fe40000000f00 */
[----:B------:R-:W-:Y:S02]  /*0180*/  MOV R5, R3 ;  /* 0x0000000300057202 */ /* 0x000fe40000000f00 */
[----:B------:R-:W-:Y:S01]  /*0190*/  IADD3 R8, PT, PT, -R6, RZ, RZ ;  /* 0x000000ff06087210 */ /* 0x000fe20007ffe1ff */
[----:B0-----:R-:W-:-:S04]  /*01a0*/  UIADD3 UR4, UP0, UPT, UR4, 0x10, URZ ;  /* 0x0000001004047890 */ /* 0x001fc8000ff1e0ff */
[----:B------:R-:W-:-:S12]  /*01b0*/  UIADD3.X UR5, UPT, UPT, URZ, UR5, URZ, UP0, !UPT ;  /* 0x00000005ff057290 */ /* 0x000fd800087fe4ff */
.L_x_2:
[----:B0-----:R-:W0:Y:S01]  /*01c0*/  LDC.64 R26, c[0x0][0x388] ;  /* 0x0000e200ff1a7b82 */ /* 0x001e220000000a00 */
[----:B------:R-:W-:Y:S01]  /*01d0*/  MOV R15, UR5 ;  /* 0x00000005000f7c02 */ /* 0x000fe20008000f00 */
[----:B------:R-:W-:-:S04]  /*01e0*/  IMAD.U32 R14, RZ, RZ, UR4 ;  /* 0x00000004ff0e7e24 */ /* 0x000fc8000f8e00ff */
[----:B------:R-:W-:Y:S02]  /*01f0*/  IMAD.WIDE R14, R9, 0x4, R14 ;  /* 0x00000004090e7825 */ /* 0x000fe400078e020e */
[----:B-1----:R-:W1:Y:S03]  /*0200*/  LDC R10, c[0x0][0x3a0] ;  /* 0x0000e800ff0a7b82 */ /* 0x002e660000000800 */
[----:B------:R-:W2:Y:S04]  /*0210*/  LDG.E R22, desc[UR6][R14.64+-0x10] ;  /* 0xfffff0060e167981 */ /* 0x000ea8000c1e1900 */
[----:B------:R-:W3:Y:S04]  /*0220*/  LDG.E R24, desc[UR6][R14.64+-0xc] ;  /* 0xfffff4060e187981 */ /* 0x000ee8000c1e1900 */
[----:B------:R-:W4:Y:S04]  /*0230*/  LDG.E R12, desc[UR6][R14.64+-0x8] ;  /* 0xfffff8060e0c7981 */ /* 0x000f28000c1e1900 */
[----:B------:R-:W5:Y:S01]  /*0240*/  LDG.E R25, desc[UR6][R14.64+-0x4] ;  /* 0xfffffc060e197981 */ /* 0x000f62000c1e1900 */
[----:B0-----:R-:W-:-:S05]  /*0250*/  IMAD.WIDE R26, R5, 0x4, R26 ;  /* 0x00000004051a7825 */ /* 0x001fca00078e021a */
[----:B------:R-:W2:Y:S01]  /*0260*/  LDG.E R23, desc[UR6][R26.64] ;  /* 0x000000061a177981 */ /* 0x000ea2000c1e1900 */
[----:B-1----:R-:W-:-:S05]  /*0270*/  IMAD.WIDE R18, R10, 0x4, R26 ;  /* 0x000000040a127825 */ /* 0x002fca00078e021a */
[----:B------:R-:W3:Y:S01]  /*0280*/  LDG.E R11, desc[UR6][R18.64] ;  /* 0x00000006120b7981 */ /* 0x000ee2000c1e1900 */
[----:B------:R-:W-:-:S03]  /*0290*/  IMAD.WIDE R16, R10, 0x4, R18 ;  /* 0x000000040a107825 */ /* 0x000fc600078e0212 */
[----:B------:R-:W5:Y:S04]  /*02a0*/  LDG.E R27, desc[UR6][R14.64] ;  /* 0x000000060e1b7981 */ /* 0x000f68000c1e1900 */
[----:B------:R0:W4:Y:S02]  /*02b0*/  LDG.E R13, desc[UR6][R16.64] ;  /* 0x00000006100d7981 */ /* 0x000124000c1e1900 */
[----:B0-----:R-:W-:-:S05]  /*02c0*/  IMAD.WIDE R16, R10, 0x4, R16 ;  /* 0x000000040a107825 */ /* 0x001fca00078e0210 */
[----:B------:R0:W5:Y:S01]  /*02d0*/  LDG.E R26, desc[UR6][R16.64] ;  /* 0x00000006101a7981 */ /* 0x000162000c1e1900 */
[----:B------:R-:W-:-:S05]  /*02e0*/  IMAD.WIDE R18, R10, 0x4, R16 ;  /* 0x000000040a127825 */ /* 0x000fca00078e0210 */
[----:B------:R-:W5:Y:S01]  /*02f0*/  LDG.E R28, desc[UR6][R18.64] ;  /* 0x00000006121c7981 */ /* 0x000f62000c1e1900 */
[----:B------:R-:W-:Y:S01]  /*0300*/  I2FP.F32.S32 R29, R20 ;  /* 0x00000014001d7245 */ /* 0x000fe20000201400 */
[----:B------:R-:W-:Y:S02]  /*0310*/  IMAD.WIDE R20, R10, 0x4, R18 ;  /* 0x000000040a147825 */ /* 0x000fe400078e0212 */
[----:B------:R-:W5:Y:S04]  /*0320*/  LDG.E R18, desc[UR6][R14.64+0x4] ;  /* 0x000004060e127981 */ /* 0x000f68000c1e1900 */
[----:B------:R-:W5:Y:S01]  /*0330*/  LDG.E R19, desc[UR6][R20.64] ;  /* 0x0000000614137981 */ /* 0x000f62000c1e1900 */
[----:B--2---:R-:W-:Y:S01]  /*0340*/  FFMA R29, R22, R23, R29 ;  /* 0x00000017161d7223 */ /* 0x004fe2000000001d */
[----:B------:R-:W-:-:S02]  /*0350*/  IMAD.WIDE R22, R10, 0x4, R20 ;  /* 0x000000040a167825 */ /* 0x000fc400078e0214 */
[----:B------:R-:W2:Y:S04]  /*0360*/  LDG.E R20, desc[UR6][R14.64+0x8] ;  /* 0x000008060e147981 */ /* 0x000ea8000c1e1900 */
[----:B------:R1:W2:Y:S04]  /*0370*/  LDG.E R21, desc[UR6][R14.64+0xc] ;  /* 0x00000c060e157981 */ /* 0x0002a8000c1e1900 */
[----:B------:R5:W2:Y:S01]  /*0380*/  LDG.E R15, desc[UR6][R22.64] ;  /* 0x00000006160f7981 */ /* 0x000aa2000c1e1900 */
[----:B0-----:R-:W-:-:S06]  /*0390*/  IMAD.WIDE R16, R10, 0x4, R22 ;  /* 0x000000040a107825 */ /* 0x001fcc00078e0216 */
[----:B------:R-:W2:Y:S01]  /*03a0*/  LDG.E R16, desc[UR6][R16.64] ;  /* 0x0000000610107981 */ /* 0x000ea2000c1e1900 */
[----:B------:R-:W0:Y:S02]  /*03b0*/  F2I.TRUNC.NTZ R29, R29 ;  /* 0x0000001d001d7305 */ /* 0x000e24000020f100 */
[----:B0-----:R-:W-:-:S05]  /*03c0*/  I2FP.F32.S32 R29, R29 ;  /* 0x0000001d001d7245 */ /* 0x001fca0000201400 */
[----:B---3--:R-:W-:-:S06]  /*03d0*/  FFMA R11, R24, R11, R29 ;  /* 0x0000000b180b7223 */ /* 0x008fcc000000001d */
[----:B------:R-:W0:Y:S02]  /*03e0*/  F2I.TRUNC.NTZ R11, R11 ;  /* 0x0000000b000b7305 */ /* 0x000e24000020f100 */
[----:B0-----:R-:W-:-:S05]  /*03f0*/  I2FP.F32.S32 R24, R11 ;  /* 0x0000000b00187245 */ /* 0x001fca0000201400 */
[----:B----4-:R-:W-:-:S06]  /*0400*/  FFMA R12, R12, R13, R24 ;  /* 0x0000000d0c0c7223 */ /* 0x010fcc0000000018 */
[----:B------:R-:W1:Y:S02]  /*0410*/  F2I.TRUNC.NTZ R12, R12 ;  /* 0x0000000c000c7305 */ /* 0x000e64000020f100 */
[----:B-1----:R-:W-:-:S05]  /*0420*/  I2FP.F32.S32 R14, R12 ;  /* 0x0000000c000e7245 */ /* 0x002fca0000201400 */
[----:B-----5:R-:W-:-:S06]  /*0430*/  FFMA R14, R25, R26, R14 ;  /* 0x0000001a190e7223 */ /* 0x020fcc000000000e */
[----:B------:R-:W0:Y:S02]  /*0440*/  F2I.TRUNC.NTZ R14, R14 ;  /* 0x0000000e000e7305 */ /* 0x000e24000020f100 */
[----:B0-----:R-:W-:-:S05]  /*0450*/  I2FP.F32.S32 R22, R14 ;  /* 0x0000000e00167245 */ /* 0x001fca0000201400 */
[----:B------:R-:W-:-:S06]  /*0460*/  FFMA R22, R27, R28, R22 ;  /* 0x0000001c1b167223 */ /* 0x000fcc0000000016 */
[----:B------:R-:W0:Y:S02]  /*0470*/  F2I.TRUNC.NTZ R22, R22 ;  /* 0x0000001600167305 */ /* 0x000e24000020f100 */
[----:B0-----:R-:W-:-:S05]  /*0480*/  I2FP.F32.S32 R13, R22 ;  /* 0x00000016000d7245 */ /* 0x001fca0000201400 */
[----:B------:R-:W-:-:S06]  /*0490*/  FFMA R13, R18, R19, R13 ;  /* 0x00000013120d7223 */ /* 0x000fcc000000000d */
[----:B------:R-:W0:Y:S02]  /*04a0*/  F2I.TRUNC.NTZ R13, R13 ;  /* 0x0000000d000d7305 */ /* 0x000e24000020f100 */
[----:B0-----:R-:W-:Y:S02]  /*04b0*/  I2FP.F32.S32 R11, R13 ;  /* 0x0000000d000b7245 */ /* 0x001fe40000201400 */
[----:B------:R-:W-:-:S04]  /*04c0*/  IADD3 R8, PT, PT, R8, 0x8, RZ ;  /* 0x0000000808087810 */ /* 0x000fc80007ffe0ff */
[----:B------:R-:W-:Y:S02]  /*04d0*/  ISETP.NE.AND P1, PT, R8, RZ, PT ;  /* 0x000000ff0800720c */ /* 0x000fe40003f25270 */
[----:B------:R-:W-:Y:S02]  /*04e0*/  LEA R5, R10, R5, 0x3 ;  /* 0x000000050a057211 */ /* 0x000fe400078e18ff */
[----:B------:R-:W-:Y:S01]  /*04f0*/  IADD3 R9, PT, PT, R9, 0x8, RZ ;  /* 0x0000000809097810 */ /* 0x000fe20007ffe0ff */
[----:B--2---:R-:W-:-:S06]  /*0500*/  FFMA R11, R20, R15, R11 ;  /* 0x0000000f140b7223 */ /* 0x004fcc000000000b */
[----:B------:R-:W0:Y:S02]  /*0510*/  F2I.TRUNC.NTZ R11, R11 ;  /* 0x0000000b000b7305 */ /* 0x000e24000020f100 */
[----:B0-----:R-:W-:-:S05]  /*0520*/  I2FP.F32.S32 R12, R11 ;  /* 0x0000000b000c7245 */ /* 0x001fca0000201400 */
[----:B------:R-:W-:-:S04]  /*0530*/  FFMA R12, R21, R16, R12 ;  /* 0x00000010150c7223 */ /* 0x000fc8000000000c */
[----:B------:R0:W1:Y:S01]  /*0540*/  F2I.TRUNC.NTZ R20, R12 ;  /* 0x0000000c00147305 */ /* 0x000062000020f100 */
[----:B------:R-:W-:Y:S05]  /*0550*/  @P1 BRA `(.L_x_2) ;  /* 0xfffffffc00181947 */ /* 0x000fea000383ffff */
.L_x_1:
[----:B------:R-:W-:Y:S05]  /*0560*/  @!P0 BRA `(.L_x_3) ;  /* 0x0000000400188947 */ /* 0x000fea0003800000 */
[----:B------:R-:W-:Y:S02]  /*0570*/  ISETP.GE.U32.AND P0, PT, R4, 0x4, PT ;  /* 0x000000040400780c */ /* 0x000fe40003f06070 */
[----:B------:R-:W-:-:S04]  /*0580*/  LOP3.LUT R18, R0, 0x3, RZ, 0xc0, !PT ;  /* 0x0000000300127812 */ /* 0x000fc800078ec0ff */
[----:B------:R-:W-:-:S07]  /*0590*/  ISETP.NE.AND P1, PT, R18, RZ, PT ;  /* 0x000000ff1200720c */ /* 0x000fce0003f25270 */
[----:B------:R-:W-:Y:S06]  /*05a0*/  @!P0 BRA `(.L_x_4) ;  /* 0x00000000007c8947 */ /* 0x000fec0003800000 */
[----:B------:R-:W2:Y:S01]  /*05b0*/  LDC R19, c[0x0][0x3a0] ;  /* 0x0000e800ff137b82 */ /* 0x000ea20000000800 */
[----:B------:R-:W-:-:S07]  /*05c0*/  IMAD.IADD R9, R7, 0x1, R6 ;  /* 0x0000000107097824 */ /* 0x000fce00078e0206 */
[----:B------:R-:W3:Y:S08]  /*05d0*/  LDC.64 R4, c[0x0][0x380] ;  /* 0x0000e000ff047b82 */ /* 0x000ef00000000a00 */
[----:B0-----:R-:W0:Y:S01]  /*05e0*/  LDC.64 R12, c[0x0][0x388] ;  /* 0x0000e200ff0c7b82 */ /* 0x001e220000000a00 */
[----:B--2---:R-:W-:Y:S02]  /*05f0*/  IMAD R11, R6, R19, R3 ;  /* 0x00000013060b7224 */ /* 0x004fe400078e0203 */
[----:B---3--:R-:W-:-:S05]  /*0600*/  IMAD.WIDE R4, R9, 0x4, R4 ;  /* 0x0000000409047825 */ /* 0x008fca00078e0204 */
[----:B------:R-:W2:Y:S01]  /*0610*/  LDG.E R16, desc[UR6][R4.64] ;  /* 0x0000000604107981 */ /* 0x000ea2000c1e1900 */
[----:B0-----:R-:W-:-:S03]  /*0620*/  IMAD.WIDE R12, R11, 0x4, R12 ;  /* 0x000000040b0c7825 */ /* 0x001fc600078e020c */
[----:B------:R-:W3:Y:S04]  /*0630*/  LDG.E R21, desc[UR6][R4.64+0x4] ;  /* 0x0000040604157981 */ /* 0x000ee8000c1e1900 */
[----:B------:R-:W2:Y:S01]  /*0640*/  LDG.E R17, desc[UR6][R12.64] ;  /* 0x000000060c117981 */ /* 0x000ea2000c1e1900 */
[----:B------:R-:W-:-:S03]  /*0650*/  IMAD.WIDE R14, R19, 0x4, R12 ;  /* 0x00000004130e7825 */ /* 0x000fc600078e020c */
[----:B------:R-:W4:Y:S04]  /*0660*/  LDG.E R23, desc[UR6][R4.64+0x8] ;  /* 0x0000080604177981 */ /* 0x000f28000c1e1900 */
[----:B------:R-:W3:Y:S01]  /*0670*/  LDG.E R22, desc[UR6][R14.64] ;  /* 0x000000060e167981 */ /* 0x000ee2000c1e1900 */
[----:B------:R-:W-:-:S03]  /*0680*/  IMAD.WIDE R8, R19, 0x4, R14 ;  /* 0x0000000413087825 */ /* 0x000fc600078e020e */
[----:B------:R0:W5:Y:S04]  /*0690*/  LDG.E R25, desc[UR6][R4.64+0xc] ;  /* 0x00000c0604197981 */ /* 0x000168000c1e1900 */
[----:B------:R-:W4:Y:S01]  /*06a0*/  LDG.E R24, desc[UR6][R8.64] ;  /* 0x0000000608187981 */ /* 0x000f22000c1e1900 */
[----:B------:R-:W-:-:S06]  /*06b0*/  IMAD.WIDE R10, R19, 0x4, R8 ;  /* 0x00000004130a7825 */ /* 0x000fcc00078e0208 */
[----:B------:R-:W5:Y:S01]  /*06c0*/  LDG.E R10, desc[UR6][R10.64] ;  /* 0x000000060a0a7981 */ /* 0x000f62000c1e1900 */
[----:B-1----:R-:W-:Y:S02]  /*06d0*/  I2FP.F32.S32 R19, R20 ;  /* 0x0000001400137245 */ /* 0x002fe40000201400 */
[----:B------:R-:W-:-:S03]  /*06e0*/  IADD3 R6, PT, PT, R6, 0x4, RZ ;  /* 0x0000000406067810 */ /* 0x000fc60007ffe0ff */
[----:B--2---:R-:W-:-:S06]  /*06f0*/  FFMA R16, R16, R17, R19 ;  /* 0x0000001110107223 */ /* 0x004fcc0000000013 */
[----:B------:R-:W1:Y:S02]  /*0700*/  F2I.TRUNC.NTZ R16, R16 ;  /* 0x0000001000107305 */ /* 0x000e64000020f100 */
[----:B-1----:R-:W-:-:S05]  /*0710*/  I2FP.F32.S32 R12, R16 ;  /* 0x00000010000c7245 */ /* 0x002fca0000201400 */
[----:B---3--:R-:W-:-:S06]  /*0720*/  FFMA R12, R21, R22, R12 ;  /* 0x00000016150c7223 */ /* 0x008fcc000000000c */
[----:B------:R-:W1:Y:S02]  /*0730*/  F2I.TRUNC.NTZ R12, R12 ;  /* 0x0000000c000c7305 */ /* 0x000e64000020f100 */
[----:B-1----:R-:W-:-:S05]  /*0740*/  I2FP.F32.S32 R14, R12 ;  /* 0x0000000c000e7245 */ /* 0x002fca0000201400 */
[----:B----4-:R-:W-:-:S06]  /*0750*/  FFMA R14, R23, R24, R14 ;  /* 0x00000018170e7223 */ /* 0x010fcc000000000e */
[----:B------:R-:W0:Y:S02]  /*0760*/  F2I.TRUNC.NTZ R14, R14 ;  /* 0x0000000e000e7305 */ /* 0x000e24000020f100 */
[----:B0-----:R-:W-:-:S05]  /*0770*/  I2FP.F32.S32 R4, R14 ;  /* 0x0000000e00047245 */ /* 0x001fca0000201400 */
[----:B-----5:R-:W-:-:S04]  /*0780*/  FFMA R4, R25, R10, R4 ;  /* 0x0000000a19047223 */ /* 0x020fc80000000004 */
[----:B------:R2:W3:Y:S03]  /*0790*/  F2I.TRUNC.NTZ R20, R4 ;  /* 0x0000000400147305 */ /* 0x0004e6000020f100 */
.L_x_4:
[----:B------:R-:W-:Y:S05]  /*07a0*/  @!P1 BRA `(.L_x_3) ;  /* 0x0000000000889947 */ /* 0x000fea0003800000 */
[----:B------:R-:W-:Y:S01]  /*07b0*/  ISETP.NE.AND P0, PT, R18, 0x1, PT ;  /* 0x000000011200780c */ /* 0x000fe20003f05270 */
[----:B--2---:R-:W2:Y:S08]  /*07c0*/  LDC.64 R4, c[0x0][0x380] ;  /* 0x0000e000ff047b82 */ /* 0x004eb00000000a00 */
[----:B------:R-:W4:Y:S04]  /*07d0*/  LDC.64 R8, c[0x0][0x388] ;  /* 0x0000e200ff087b82 */ /* 0x000f280000000a00 */
[----:B------:R-:W-:-:S04]  /*07e0*/  @P0 IADD3 R11, PT, PT, R7, R6, RZ ;  /* 0x00000006070b0210 */ /* 0x000fc80007ffe0ff */
[----:B------:R-:W5:Y:S01]  /*07f0*/  @P0 LDC R17, c[0x0][0x3a0] ;  /* 0x0000e800ff110b82 */ /* 0x000f620000000800 */
[----:B--2---:R-:W-:-:S07]  /*0800*/  @P0 IMAD.WIDE R4, R11, 0x4, R4 ;  /* 0x000000040b040825 */ /* 0x004fce00078e0204 */
[----:B0-----:R-:W0:Y:S01]  /*0810*/  LDC.64 R12, c[0x0][0x380] ;  /* 0x0000e000ff0c7b82 */ /* 0x001e220000000a00 */
[----:B------:R-:W2:Y:S04]  /*0820*/  @P0 LDG.E R11, desc[UR6][R4.64] ;  /* 0x00000006040b0981 */ /* 0x000ea8000c1e1900 */
[----:B------:R2:W2:Y:S01]  /*0830*/  @P0 LDG.E R10, desc[UR6][R4.64+0x4] ;  /* 0x00000406040a0981 */ /* 0x0004a2000c1e1900 */
[----:B-----5:R-:W-:-:S04]  /*0840*/  @P0 IMAD R15, R6, R17, R3 ;  /* 0x00000011060f0224 */ /* 0x020fc800078e0203 */
[----:B----4-:R-:W-:Y:S01]  /*0850*/  @P0 IMAD.WIDE R14, R15, 0x4, R8 ;  /* 0x000000040f0e0825 */ /* 0x010fe200078e0208 */
[----:B------:R-:W-:-:S04]  /*0860*/  LOP3.LUT R8, R0, 0x1, RZ, 0xc0, !PT ;  /* 0x0000000100087812 */ /* 0x000fc800078ec0ff */
[----:B------:R-:W2:Y:S01]  /*0870*/  @P0 LDG.E R0, desc[UR6][R14.64] ;  /* 0x000000060e000981 */ /* 0x000ea2000c1e1900 */
[----:B------:R-:W-:Y:S01]  /*0880*/  ISETP.NE.U32.AND P1, PT, R8, 0x1, PT ;  /* 0x000000010800780c */ /* 0x000fe20003f25070 */
[----:B------:R-:W-:Y:S01]  /*0890*/  @P0 IMAD.WIDE R16, R17, 0x4, R14 ;  /* 0x0000000411100825 */ /* 0x000fe200078e020e */
[----:B------:R-:W4:Y:S05]  /*08a0*/  LDC.64 R8, c[0x0][0x388] ;  /* 0x0000e200ff087b82 */ /* 0x000f2a0000000a00 */
[----:B------:R-:W5:Y:S06]  /*08b0*/  @P0 LDG.E R17, desc[UR6][R16.64] ;  /* 0x0000000610110981 */ /* 0x000f6c000c1e1900 */
[----:B------:R-:W1:Y:S01]  /*08c0*/  @!P1 LDC R19, c[0x0][0x3a0] ;  /* 0x0000e800ff139b82 */ /* 0x000e620000000800 */
[----:B------:R-:W-:-:S04]  /*08d0*/  @P0 IADD3 R6, PT, PT, R6, 0x2, RZ ;  /* 0x0000000206060810 */ /* 0x000fc80007ffe0ff */
[----:B------:R-:W-:-:S05]  /*08e0*/  @!P1 IADD3 R7, PT, PT, R7, R6, RZ ;  /* 0x0000000607079210 */ /* 0x000fca0007ffe0ff */
[----:B0-----:R-:W-:-:S06]  /*08f0*/  @!P1 IMAD.WIDE R12, R7, 0x4, R12 ;  /* 0x00000004070c9825 */ /* 0x001fcc00078e020c */
[----:B------:R-:W5:Y:S01]  /*0900*/  @!P1 LDG.E R12, desc[UR6][R12.64] ;  /* 0x000000060c0c9981 */ /* 0x000f62000c1e1900 */
[----:B-1----:R-:W-:-:S04]  /*0910*/  @!P1 IMAD R19, R6, R19, R3 ;  /* 0x0000001306139224 */ /* 0x002fc800078e0203 */
[----:B----4-:R-:W-:-:S06]  /*0920*/  @!P1 IMAD.WIDE R8, R19, 0x4, R8 ;  /* 0x0000000413089825 */ /* 0x010fcc00078e0208 */
[----:B------:R-:W4:Y:S01]  /*0930*/  @!P1 LDG.E R9, desc[UR6][R8.64] ;  /* 0x0000000608099981 */ /* 0x000f22000c1e1900 */
[----:B---3--:R-:W-:-:S05]  /*0940*/  @P0 I2FP.F32.S32 R6, R20 ;  /* 0x0000001400060245 */ /* 0x008fca0000201400 */
[----:B--2---:R-:W-:-:S06]  /*0950*/  @P0 FFMA R6, R11, R0, R6 ;  /* 0x000000000b060223 */ /* 0x004fcc0000000006 */
[----:B------:R-:W0:Y:S02]  /*0960*/  @P0 F2I.TRUNC.NTZ R6, R6 ;  /* 0x0000000600060305 */ /* 0x000e24000020f100 */
[----:B0-----:R-:W-:-:S05]  /*0970*/  @P0 I2FP.F32.S32 R5, R6 ;  /* 0x0000000600050245 */ /* 0x001fca0000201400 */
[----:B-----5:R-:W-:-:S04]  /*0980*/  @P0 FFMA R5, R10, R17, R5 ;  /* 0x000000110a050223 */ /* 0x020fc80000000005 */
[----:B------:R-:W0:Y:S02]  /*0990*/  @P0 F2I.TRUNC.NTZ R20, R5 ;  /* 0x0000000500140305 */ /* 0x000e24000020f100 */
[----:B0-----:R-:W-:-:S05]  /*09a0*/  @!P1 I2FP.F32.S32 R7, R20 ;  /* 0x0000001400079245 */ /* 0x001fca0000201400 */
[----:B----4-:R-:W-:-:S04]  /*09b0*/  @!P1 FFMA R0, R12, R9, R7 ;  /* 0x000000090c009223 */ /* 0x010fc80000000007 */
[----:B------:R4:W0:Y:S03]  /*09c0*/  @!P1 F2I.TRUNC.NTZ R20, R0 ;  /* 0x0000000000149305 */ /* 0x000826000020f100 */
.L_x_3:
[----:B01-3--:R-:W-:-:S07]  /*09d0*/  I2FP.F32.S32 R7, R20 ;  /* 0x0000001400077245 */ /* 0x00bfce0000201400 */
.L_x_0:
[----:B--2---:R-:W0:Y:S01]  /*09e0*/  LDC.64 R4, c[0x0][0x390] ;  /* 0x0000e400ff047b82 */ /* 0x004e220000000a00 */
[----:B------:R-:W1:Y:S02]  /*09f0*/  LDCU UR4, c[0x0][0x3a0] ;  /* 0x00007400ff0477ac */ /* 0x000e640008000800 */
[----:B-1----:R-:W-:-:S04]  /*0a00*/  IMAD R3, R2, UR4, R3 ;  /* 0x0000000402037c24 */ /* 0x002fc8000f8e0203 */
[----:B0-----:R-:W-:-:S05]  /*0a10*/  IMAD.WIDE R2, R3, 0x4, R4 ;  /* 0x0000000403027825 */ /* 0x001fca00078e0204 */
[----:B------:R-:W-:Y:S01]  /*0a20*/  STG.E desc[UR6][R2.64], R7 ;  /* 0x0000000702007986 */ /* 0x000fe2000c101906 */
[----:B------:R-:W-:Y:S05]  /*0a30*/  EXIT ;  /* 0x000000000000794d */ /* 0x000fea0003800000 */
.L_x_5:
[----:B------:R-:W-:-:S00]  /*0a40*/  BRA `(.L_x_5) ;  /* 0xfffffffc00fc7947 */ /* 0x000fc0000383ffff */
[----:B------:R-:W-:-:S00]  /*0a50*/  NOP ;  /* 0x0000000000007918 */ /* 0x000fc00000000000 */
        /* <DEDUP_REMOVED lines=10> */
.L_x_6:


//--------------------- .nv.shared.reserved.0     --------------------------
	.section	.nv.shared.reserved.0,"aw",@nobits
	.weak		__nv_reservedSMEM_offset_0_alias
	.size		__nv_reservedSMEM_offset_0_alias, 0, 64
	.other		__nv_reservedSMEM_offset_0_alias,@"STO_CUDA_RESERVED_SHARED STV_DEFAULT"
__nv_reservedSMEM_offset_0_alias:
	.zero		0
	.zero		64


//--------------------- .nv.constant0._Z12matMulKernelPfS_S_iii --------------------------
	.section	.nv.constant0._Z12matMulKernelPfS_S_iii,"a",@progbits
	.sectionflags	@""
	.align	4
.nv.constant0._Z12matMulKernelPfS_S_iii:
	.zero		932


//--------------------- SYMBOLS --------------------------

	.type		.nv.reservedSmem.offset0,@object
	.size		.nv.reservedSmem.offset0,0x4
